//
// Generated by NVIDIA NVVM Compiler
//
// Compiler Build ID: CL-36424714
// Cuda compilation tools, release 13.0, V13.0.88
// Based on NVVM 20.0.0
//

.version 9.0
.target sm_100
.address_size 64

	// .globl	_Z13simple_kernelPf
.const .align 4 .b8 const_angle[1440];
.const .align 4 .b8 const_float[2048];
.const .align 16 .b8 vec_d[16];
.const .align 4 .f32 const_one;

.visible .entry _Z13simple_kernelPf(
	.param .u64 .ptr .align 1 _Z13simple_kernelPf_param_0
)
{
	.reg .pred 	%p<2>;
	.reg .b32 	%r<5>;
	.reg .b32 	%f<2>;
	.reg .b64 	%rd<7>;

	ld.param.u64 	%rd1, [_Z13simple_kernelPf_param_0];
	mov.u32 	%r2, %ctaid.x;
	mov.u32 	%r3, %ntid.x;
	mov.u32 	%r4, %tid.x;
	mad.lo.s32 	%r1, %r2, %r3, %r4;
	setp.gt.s32 	%p1, %r1, 359;
	@%p1 bra 	$L__BB0_2;
	cvta.to.global.u64 	%rd2, %rd1;
	mul.wide.s32 	%rd3, %r1, 4;
	mov.u64 	%rd4, const_angle;
	add.s64 	%rd5, %rd4, %rd3;
	ld.const.f32 	%f1, [%rd5];
	add.s64 	%rd6, %rd2, %rd3;
	st.global.f32 	[%rd6], %f1;
$L__BB0_2:
	ret;

}
	// .globl	_Z17simple_kernel_onePf
.visible .entry _Z17simple_kernel_onePf(
	.param .u64 .ptr .align 1 _Z17simple_kernel_onePf_param_0
)
{
	.reg .pred 	%p<2>;
	.reg .b32 	%r<5>;
	.reg .b32 	%f<4>;
	.reg .b64 	%rd<9>;

	ld.param.u64 	%rd1, [_Z17simple_kernel_onePf_param_0];
	mov.u32 	%r2, %ctaid.x;
	mov.u32 	%r3, %ntid.x;
	mov.u32 	%r4, %tid.x;
	mad.lo.s32 	%r1, %r2, %r3, %r4;
	setp.gt.s32 	%p1, %r1, 32;
	@%p1 bra 	$L__BB1_2;
	cvta.to.global.u64 	%rd2, %rd1;
	ld.const.f32 	%f1, [const_one];
	mul.wide.s32 	%rd3, %r1, 128;
	mov.u64 	%rd4, const_float;
	add.s64 	%rd5, %rd4, %rd3;
	mul.wide.s32 	%rd6, %r1, 4;
	add.s64 	%rd7, %rd5, %rd6;
	ld.const.f32 	%f2, [%rd7];
	add.f32 	%f3, %f1, %f2;
	add.s64 	%rd8, %rd2, %rd6;
	st.global.f32 	[%rd8], %f3;
$L__BB1_2:
	ret;

}


// ===== COMPILED SASS (sm_100) =====

	.target	sm_100

	.elftype	@"ET_EXEC"


//--------------------- .note.nv.tkinfo           --------------------------
	.section	.note.nv.tkinfo,"",@"SHT_NOTE"
	.sectionflags	@"SHF_NOTE_NV_TKINFO"
	.tkinfo
        /*0018*/ 	.word	0x00000002
        /*0030*/ 	.string	""
        /*0030*/ 	.string	"ptxas"
        /*0030*/ 	.string	"Cuda compilation tools, release 13.0, V13.0.88"
        /*0030*/ 	.string	"Build cuda_13.0.r13.0/compiler.36424714_0"
        /*0030*/ 	.string	"-arch sm_100 -m 64 "



//--------------------- .note.nv.cuinfo           --------------------------
	.section	.note.nv.cuinfo,"",@"SHT_NOTE"
	.sectionflags	@"SHF_NOTE_NV_CUINFO"
        /*0018*/ 	.short	0x0002
        /*001a*/ 	.short	0x0064
        /*001c*/ 	.short	0x0082
	.zero		2


//--------------------- .nv.info                  --------------------------
	.section	.nv.info,"",@"SHT_CUDA_INFO"
	.align	4


	//----- nvinfo : EIATTR_REGCOUNT
	.align		4
        /*0000*/ 	.byte	0x04, 0x2f
        /*0002*/ 	.short	(.L_5 - .L_4)
	.align		4
.L_4:
        /*0004*/ 	.word	index@(_Z13simple_kernelPf)
        /*0008*/ 	.word	0x00000008


	//----- nvinfo : EIATTR_FRAME_SIZE
	.align		4
.L_5:
        /*000c*/ 	.byte	0x04, 0x11
        /*000e*/ 	.short	(.L_7 - .L_6)
	.align		4
.L_6:
        /*0010*/ 	.word	index@(_Z13simple_kernelPf)
        /*0014*/ 	.word	0x00000000


	//----- nvinfo : EIATTR_REGCOUNT
	.align		4
.L_7:
        /*0018*/ 	.byte	0x04, 0x2f
        /*001a*/ 	.short	(.L_9 - .L_8)
	.align		4
.L_8:
        /*001c*/ 	.word	index@(_Z17simple_kernel_onePf)
        /*0020*/ 	.word	0x00000008


	//----- nvinfo : EIATTR_FRAME_SIZE
	.align		4
.L_9:
        /*0024*/ 	.byte	0x04, 0x11
        /*0026*/ 	.short	(.L_11 - .L_10)
	.align		4
.L_10:
        /*0028*/ 	.word	index@(_Z17simple_kernel_onePf)
        /*002c*/ 	.word	0x00000000


	//----- nvinfo : EIATTR_MIN_STACK_SIZE
	.align		4
.L_11:
        /*0030*/ 	.byte	0x04, 0x12
        /*0032*/ 	.short	(.L_13 - .L_12)
	.align		4
.L_12:
        /*0034*/ 	.word	index@(_Z17simple_kernel_onePf)
        /*0038*/ 	.word	0x00000000


	//----- nvinfo : EIATTR_MIN_STACK_SIZE
	.align		4
.L_13:
        /*003c*/ 	.byte	0x04, 0x12
        /*003e*/ 	.short	(.L_15 - .L_14)
	.align		4
.L_14:
        /*0040*/ 	.word	index@(_Z13simple_kernelPf)
        /*0044*/ 	.word	0x00000000
.L_15:


//--------------------- .nv.compat                --------------------------
	.section	.nv.compat,"",@"SHT_CUDA_COMPAT_INFO"
	.align	4
        /*0000*/ 	.byte	0x02, 0x09, 0x00, 0x00, 0x02, 0x02, 0x01, 0x00, 0x02, 0x05, 0x05, 0x00, 0x03, 0x07, 0x01, 0x01
        /*0010*/ 	.byte	0x02, 0x03, 0x00, 0x00, 0x02, 0x06, 0x01, 0x00, 0x04, 0x0b, 0x08, 0x00, 0x09, 0x00, 0x00, 0x00
        /*0020*/ 	.byte	0x00, 0x00, 0x00, 0x00


//--------------------- .nv.info._Z17simple_kernel_onePf --------------------------
	.section	.nv.info._Z17simple_kernel_onePf,"",@"SHT_CUDA_INFO"
	.sectionflags	@""
	.align	4


	//----- nvinfo : EIATTR_CUDA_API_VERSION
	.align		4
        /*0000*/ 	.byte	0x04, 0x37
        /*0002*/ 	.short	(.L_17 - .L_16)
.L_16:
        /*0004*/ 	.word	0x00000082


	//----- nvinfo : EIATTR_KPARAM_INFO
	.align		4
.L_17:
        /*0008*/ 	.byte	0x04, 0x17
        /*000a*/ 	.short	(.L_19 - .L_18)
.L_18:
        /*000c*/ 	.word	0x00000000
        /*0010*/ 	.short	0x0000
        /*0012*/ 	.short	0x0000
        /*0014*/ 	.byte	0x00, 0xf5, 0x21, 0x00


	//----- nvinfo : EIATTR_SPARSE_MMA_MASK
	.align		4
.L_19:
        /*0018*/ 	.byte	0x03, 0x50
        /*001a*/ 	.short	0x0000


	//----- nvinfo : EIATTR_MAXREG_COUNT
	.align		4
        /*001c*/ 	.byte	0x03, 0x1b
        /*001e*/ 	.short	0x00ff


	//----- nvinfo : EIATTR_MERCURY_ISA_VERSION
	.align		4
        /*0020*/ 	.byte	0x03, 0x5f
        /*0022*/ 	.short	0x0101


	//----- nvinfo : EIATTR_VRC_CTA_INIT_COUNT
	.align		4
        /*0024*/ 	.byte	0x02, 0x4a
	.zero		1
	.zero		1


	//----- nvinfo : EIATTR_EXIT_INSTR_OFFSETS
	.align		4
        /*0028*/ 	.byte	0x04, 0x1c
        /*002a*/ 	.short	(.L_21 - .L_20)


	//   ....[0]....
.L_20:
        /*002c*/ 	.word	0x00000060


	//   ....[1]....
        /*0030*/ 	.word	0x00000110


	//----- nvinfo : EIATTR_CBANK_PARAM_SIZE
	.align		4
.L_21:
        /*0034*/ 	.byte	0x03, 0x19
        /*0036*/ 	.short	0x0008


	//----- nvinfo : EIATTR_PARAM_CBANK
	.align		4
        /*0038*/ 	.byte	0x04, 0x0a
        /*003a*/ 	.short	(.L_23 - .L_22)
	.align		4
.L_22:
        /*003c*/ 	.word	index@(.nv.constant0._Z17simple_kernel_onePf)
        /*0040*/ 	.short	0x0380
        /*0042*/ 	.short	0x0008


	//----- nvinfo : EIATTR_SW_WAR
	.align		4
.L_23:
        /*0044*/ 	.byte	0x04, 0x36
        /*0046*/ 	.short	(.L_25 - .L_24)
.L_24:
        /*0048*/ 	.word	0x00000008
.L_25:


//--------------------- .nv.info._Z13simple_kernelPf --------------------------
	.section	.nv.info._Z13simple_kernelPf,"",@"SHT_CUDA_INFO"
	.sectionflags	@""
	.align	4


	//----- nvinfo : EIATTR_CUDA_API_VERSION
	.align		4
        /*0000*/ 	.byte	0x04, 0x37
        /*0002*/ 	.short	(.L_27 - .L_26)
.L_26:
        /*0004*/ 	.word	0x00000082


	//----- nvinfo : EIATTR_KPARAM_INFO
	.align		4
.L_27:
        /*0008*/ 	.byte	0x04, 0x17
        /*000a*/ 	.short	(.L_29 - .L_28)
.L_28:
        /*000c*/ 	.word	0x00000000
        /*0010*/ 	.short	0x0000
        /*0012*/ 	.short	0x0000
        /*0014*/ 	.byte	0x00, 0xf5, 0x21, 0x00


	//----- nvinfo : EIATTR_SPARSE_MMA_MASK
	.align		4
.L_29:
        /*0018*/ 	.byte	0x03, 0x50
        /*001a*/ 	.short	0x0000


	//----- nvinfo : EIATTR_MAXREG_COUNT
	.align		4
        /*001c*/ 	.byte	0x03, 0x1b
        /*001e*/ 	.short	0x00ff


	//----- nvinfo : EIATTR_MERCURY_ISA_VERSION
	.align		4
        /*0020*/ 	.byte	0x03, 0x5f
        /*0022*/ 	.short	0x0101


	//----- nvinfo : EIATTR_VRC_CTA_INIT_COUNT
	.align		4
        /*0024*/ 	.byte	0x02, 0x4a
	.zero		1
	.zero		1


	//----- nvinfo : EIATTR_EXIT_INSTR_OFFSETS
	.align		4
        /*0028*/ 	.byte	0x04, 0x1c
        /*002a*/ 	.short	(.L_31 - .L_30)


	//   ....[0]....
.L_30:
        /*002c*/ 	.word	0x00000060


	//   ....[1]....
        /*0030*/ 	.word	0x000000f0


	//----- nvinfo : EIATTR_CBANK_PARAM_SIZE
	.align		4
.L_31:
        /*0034*/ 	.byte	0x03, 0x19
        /*0036*/ 	.short	0x0008


	//----- nvinfo : EIATTR_PARAM_CBANK
	.align		4
        /*0038*/ 	.byte	0x04, 0x0a
        /*003a*/ 	.short	(.L_33 - .L_32)
	.align		4
.L_32:
        /*003c*/ 	.word	index@(.nv.constant0._Z13simple_kernelPf)
        /*0040*/ 	.short	0x0380
        /*0042*/ 	.short	0x0008


	//----- nvinfo : EIATTR_SW_WAR
	.align		4
.L_33:
        /*0044*/ 	.byte	0x04, 0x36
        /*0046*/ 	.short	(.L_35 - .L_34)
.L_34:
        /*0048*/ 	.word	0x00000008
.L_35:


//--------------------- .nv.callgraph             --------------------------
	.section	.nv.callgraph,"",@"SHT_CUDA_CALLGRAPH"
	.align	4
	.sectionentsize	8
	.align		4
        /*0000*/ 	.word	0x00000000
	.align		4
        /*0004*/ 	.word	0xffffffff
	.align		4
        /*0008*/ 	.word	0x00000000
	.align		4
        /*000c*/ 	.word	0xfffffffe
	.align		4
        /*0010*/ 	.word	0x00000000
	.align		4
        /*0014*/ 	.word	0xfffffffd
	.align		4
        /*0018*/ 	.word	0x00000000
	.align		4
        /*001c*/ 	.word	0xfffffffc


//--------------------- .nv.constant3             --------------------------
	.section	.nv.constant3,"a",@progbits
	.align	16
.nv.constant3:
	.type		const_angle,@object
	.size		const_angle,(const_float - const_angle)
const_angle:
	.zero		1440
	.type		const_float,@object
	.size		const_float,(vec_d - const_float)
const_float:
	.zero		2048
	.type		vec_d,@object
	.size		vec_d,(const_one - vec_d)
vec_d:
	.zero		16
	.type		const_one,@object
	.size		const_one,(.L_3 - const_one)
const_one:
	.zero		4
.L_3:


//--------------------- .text._Z17simple_kernel_onePf --------------------------
	.section	.text._Z17simple_kernel_onePf,"ax",@progbits
	.align	128
        .global         _Z17simple_kernel_onePf
        .type           _Z17simple_kernel_onePf,@function
        .size           _Z17simple_kernel_onePf,(.L_x_2 - _Z17simple_kernel_onePf)
        .other          _Z17simple_kernel_onePf,@"STO_CUDA_ENTRY STV_DEFAULT"
_Z17simple_kernel_onePf:
.text._Z17simple_kernel_onePf:
[----:B------:R-:W-:Y:S01]  /*0000*/  LDC R1, c[0x0][0x37c] ;  /* 0x0000df00ff017b82 */ /* 0x000fe20000000800 */
[----:B------:R-:W0:Y:S07]  /*0010*/  S2R R0, SR_TID.X ;  /* 0x0000000000007919 */ /* 0x000e2e0000002100 */
[----:B------:R-:W0:Y:S08]  /*0020*/  S2UR UR4, SR_CTAID.X ;  /* 0x00000000000479c3 */ /* 0x000e300000002500 */
[----:B------:R-:W0:Y:S02]  /*0030*/  LDC R5, c[0x0][0x360] ;  /* 0x0000d800ff057b82 */ /* 0x000e240000000800 */
[----:B0-----:R-:W-:-:S05]  /*0040*/  IMAD R5, R5, UR4, R0 ;  /* 0x0000000405057c24 */ /* 0x001fca000f8e0200 */
[----:B------:R-:W-:-:S13]  /*0050*/  ISETP.GT.AND P0, PT, R5, 0x20, PT ;  /* 0x000000200500780c */ /* 0x000fda0003f04270 */
[----:B------:R-:W-:Y:S05]  /*0060*/  @P0 EXIT ;  /* 0x000000000000094d */ /* 0x000fea0003800000 */
[----:B------:R-:W-:Y:S01]  /*0070*/  HFMA2 R0, -RZ, RZ, 0, 8.58306884765625e-05 ;  /* 0x000005a0ff007431 */ /* 0x000fe200000001ff */
[----:B------:R-:W0:Y:S01]  /*0080*/  LDC.64 R2, c[0x0][0x380] ;  /* 0x0000e000ff027b82 */ /* 0x000e220000000a00 */
[----:B------:R-:W1:Y:S01]  /*0090*/  LDCU UR6, c[0x3][0xdb0] ;  /* 0x00c1b600ff0677ac */ /* 0x000e620008000800 */
[----:B------:R-:W2:Y:S02]  /*00a0*/  LDCU.64 UR4, c[0x0][0x358] ;  /* 0x00006b00ff0477ac */ /* 0x000ea40008000a00 */
[----:B------:R-:W-:-:S05]  /*00b0*/  IMAD R0, R5, 0x80, R0 ;  /* 0x0000008005007824 */ /* 0x000fca00078e0200 */
[----:B------:R-:W-:-:S06]  /*00c0*/  LEA R0, R5, R0, 0x2 ;  /* 0x0000000005007211 */ /* 0x000fcc00078e10ff */
[----:B------:R-:W1:Y:S01]  /*00d0*/  LDC R0, c[0x3][R0] ;  /* 0x00c0000000007b82 */ /* 0x000e620000000800 */
[----:B0-----:R-:W-:-:S04]  /*00e0*/  IMAD.WIDE R2, R5, 0x4, R2 ;  /* 0x0000000405027825 */ /* 0x001fc800078e0202 */
[----:B-1----:R-:W-:-:S05]  /*00f0*/  FADD R5, R0, UR6 ;  /* 0x0000000600057e21 */ /* 0x002fca0008000000 */
[----:B--2---:R-:W-:Y:S01]  /*0100*/  STG.E desc[UR4][R2.64], R5 ;  /* 0x0000000502007986 */ /* 0x004fe2000c101904 */
[----:B------:R-:W-:Y:S05]  /*0110*/  EXIT ;  /* 0x000000000000794d */ /* 0x000fea0003800000 */
.L_x_0:
[----:B------:R-:W-:-:S00]  /*0120*/  BRA `(.L_x_0) ;  /* 0xfffffffc00fc7947 */ /* 0x000fc0000383ffff */
[----:B------:R-:W-:-:S00]  /*0130*/  NOP ;  /* 0x0000000000007918 */ /* 0x000fc00000000000 */
        /* <DEDUP_REMOVED lines=12> */
.L_x_2:


//--------------------- .text._Z13simple_kernelPf --------------------------
	.section	.text._Z13simple_kernelPf,"ax",@progbits
	.align	128
        .global         _Z13simple_kernelPf
        .type           _Z13simple_kernelPf,@function
        .size           _Z13simple_kernelPf,(.L_x_3 - _Z13simple_kernelPf)
        .other          _Z13simple_kernelPf,@"STO_CUDA_ENTRY STV_DEFAULT"
_Z13simple_kernelPf:
.text._Z13simple_kernelPf:
[----:B------:R-:W-:Y:S01]  /*0000*/  LDC R1, c[0x0][0x37c] ;  /* 0x0000df00ff017b82 */ /* 0x000fe20000000800 */
[----:B------:R-:W0:Y:S07]  /*0010*/  S2R R3, SR_TID.X ;  /* 0x0000000000037919 */ /* 0x000e2e0000002100 */
[----:B------:R-:W0:Y:S08]  /*0020*/  S2UR UR4, SR_CTAID.X ;  /* 0x00000000000479c3 */ /* 0x000e300000002500 */
[----:B------:R-:W0:Y:S02]  /*0030*/  LDC R2, c[0x0][0x360] ;  /* 0x0000d800ff027b82 */ /* 0x000e240000000800 */
[----:B0-----:R-:W-:-:S05]  /*0040*/  IMAD R2, R2, UR4, R3 ;  /* 0x0000000402027c24 */ /* 0x001fca000f8e0203 */
[----:B------:R-:W-:-:S13]  /*0050*/  ISETP.GT.AND P0, PT, R2, 0x167, PT ;  /* 0x000001670200780c */ /* 0x000fda0003f04270 */
[----:B------:R-:W-:Y:S05]  /*0060*/  @P0 EXIT ;  /* 0x000000000000094d */ /* 0x000fea0003800000 */
[----:B------:R-:W-:Y:S01]  /*0070*/  IMAD.WIDE R2, R2, 0x4, RZ ;  /* 0x0000000402027825 */ /* 0x000fe200078e02ff */
[----:B------:R-:W0:Y:S02]  /*0080*/  LDCU.64 UR6, c[0x0][0x380] ;  /* 0x00007000ff0677ac */ /* 0x000e240008000a00 */
[----:B------:R-:W-:Y:S01]  /*0090*/  MOV R0, R2 ;  /* 0x0000000200007202 */ /* 0x000fe20000000f00 */
[----:B------:R-:W1:Y:S03]  /*00a0*/  LDCU.64 UR4, c[0x0][0x358] ;  /* 0x00006b00ff0477ac */ /* 0x000e660008000a00 */
[----:B------:R-:W1:Y:S01]  /*00b0*/  LDC R5, c[0x3][R0] ;  /* 0x00c0000000057b82 */ /* 0x000e620000000800 */
[----:B0-----:R-:W-:-:S04]  /*00c0*/  IADD3 R2, P0, PT, R2, UR6, RZ ;  /* 0x0000000602027c10 */ /* 0x001fc8000ff1e0ff */
[----:B------:R-:W-:-:S05]  /*00d0*/  IADD3.X R3, PT, PT, R3, UR7, RZ, P0, !PT ;  /* 0x0000000703037c10 */ /* 0x000fca00087fe4ff */
[----:B-1----:R-:W-:Y:S01]  /*00e0*/  STG.E desc[UR4][R2.64], R5 ;  /* 0x0000000502007986 */ /* 0x002fe2000c101904 */
[----:B------:R-:W-:Y:S05]  /*00f0*/  EXIT ;  /* 0x000000000000794d */ /* 0x000fea0003800000 */
.L_x_1:
        /* <DEDUP_REMOVED lines=16> */
.L_x_3:


//--------------------- .nv.shared.reserved.0     --------------------------
	.section	.nv.shared.reserved.0,"aw",@nobits
	.weak		__nv_reservedSMEM_offset_0_alias
	.size		__nv_reservedSMEM_offset_0_alias, 0, 64
	.other		__nv_reservedSMEM_offset_0_alias,@"STO_CUDA_RESERVED_SHARED STV_DEFAULT"
__nv_reservedSMEM_offset_0_alias:
	.zero		0
	.zero		64


//--------------------- .nv.constant0._Z17simple_kernel_onePf --------------------------
	.section	.nv.constant0._Z17simple_kernel_onePf,"a",@progbits
	.sectionflags	@""
	.align	4
.nv.constant0._Z17simple_kernel_onePf:
	.zero		904


//--------------------- .nv.constant0._Z13simple_kernelPf --------------------------
	.section	.nv.constant0._Z13simple_kernelPf,"a",@progbits
	.sectionflags	@""
	.align	4
.nv.constant0._Z13simple_kernelPf:
	.zero		904


//--------------------- SYMBOLS --------------------------

	.type		.nv.reservedSmem.offset0,@object
	.size		.nv.reservedSmem.offset0,0x4
